//
// Generated by NVIDIA NVVM Compiler
//
// Compiler Build ID: CL-36424714
// Cuda compilation tools, release 13.0, V13.0.88
// Based on NVVM 20.0.0
//

.version 9.0
.target sm_100
.address_size 64

	// .globl	default_function_kernel

.visible .entry default_function_kernel(
	.param .u64 .ptr .align 1 default_function_kernel_param_0,
	.param .u64 .ptr .align 1 default_function_kernel_param_1
)
.maxntid 32
{
	.reg .b32 	%r<5>;
	.reg .b32 	%f<3>;
	.reg .b64 	%rd<8>;

	ld.param.u64 	%rd1, [default_function_kernel_param_0];
	ld.param.u64 	%rd2, [default_function_kernel_param_1];
	cvta.to.global.u64 	%rd3, %rd1;
	cvta.to.global.u64 	%rd4, %rd2;
	mov.u32 	%r1, %ctaid.x;
	shl.b32 	%r2, %r1, 5;
	mov.u32 	%r3, %tid.x;
	or.b32  	%r4, %r2, %r3;
	mul.wide.u32 	%rd5, %r4, 4;
	add.s64 	%rd6, %rd4, %rd5;
	ld.global.nc.f32 	%f1, [%rd6];
	cos.approx.f32 	%f2, %f1;
	add.s64 	%rd7, %rd3, %rd5;
	st.global.f32 	[%rd7], %f2;
	ret;

}
	// .globl	default_function_kernel_3
.visible .entry default_function_kernel_3(
	.param .u64 .ptr .align 1 default_function_kernel_3_param_0,
	.param .u64 .ptr .align 1 default_function_kernel_3_param_1,
	.param .u64 .ptr .align 1 default_function_kernel_3_param_2
)
.maxntid 48
{
	.reg .pred 	%p<21>;
	.reg .b32 	%r<30>;
	.reg .b32 	%f<83>;
	.reg .b64 	%rd<12>;

	ld.param.u64 	%rd1, [default_function_kernel_3_param_0];
	ld.param.u64 	%rd2, [default_function_kernel_3_param_1];
	ld.param.u64 	%rd3, [default_function_kernel_3_param_2];
	cvta.to.global.u64 	%rd4, %rd3;
	cvta.to.global.u64 	%rd5, %rd2;
	mov.u32 	%r13, %ctaid.x;
	mov.u32 	%r14, %tid.x;
	mad.lo.s32 	%r1, %r13, 48, %r14;
	mul.wide.u32 	%rd6, %r1, 4;
	add.s64 	%rd7, %rd5, %rd6;
	ld.global.nc.f32 	%f1, [%rd7];
	add.s64 	%rd8, %rd4, %rd6;
	ld.global.nc.f32 	%f26, [%rd8];
	abs.f32 	%f2, %f26;
	abs.f32 	%f81, %f1;
	setp.lt.f32 	%p1, %f81, %f2;
	@%p1 bra 	$L__BB1_12;
	mul.f32 	%f4, %f2, 0f4B000000;
	setp.gtu.f32 	%p2, %f81, %f4;
	@%p2 bra 	$L__BB1_8;
	div.approx.f32 	%f27, %f81, %f2;
	cvt.rzi.f32.f32 	%f79, %f27;
	neg.f32 	%f6, %f2;
	fma.rn.f32 	%f7, %f6, %f79, %f81;
	mov.b32 	%r2, %f7;
	mov.b32 	%r15, %f2;
	setp.lt.u32 	%p3, %r2, %r15;
	@%p3 bra 	$L__BB1_7;
	setp.lt.u32 	%p4, %r2, -2147483647;
	@%p4 bra 	$L__BB1_5;
	add.f32 	%f32, %f79, 0fBF800000;
	setp.lt.f32 	%p7, %f7, %f6;
	add.f32 	%f33, %f32, 0fBF800000;
	selp.f32 	%f79, %f33, %f32, %p7;
	bra.uni 	$L__BB1_7;
$L__BB1_5:
	add.f32 	%f79, %f79, 0f3F800000;
	add.f32 	%f28, %f2, %f2;
	setp.ltu.f32 	%p5, %f7, %f28;
	@%p5 bra 	$L__BB1_7;
	add.f32 	%f29, %f79, 0f3F800000;
	fma.rn.f32 	%f30, %f2, 0fC0400000, %f7;
	setp.ge.f32 	%p6, %f30, 0f00000000;
	add.f32 	%f31, %f29, 0f3F800000;
	selp.f32 	%f79, %f31, %f29, %p6;
$L__BB1_7:
	fma.rn.f32 	%f81, %f6, %f79, %f81;
	bra.uni 	$L__BB1_12;
$L__BB1_8:
	mov.b32 	%r3, %f81;
	mov.b32 	%r16, %f4;
	and.b32  	%r4, %r16, -8388608;
	and.b32  	%r17, %r3, 8388607;
	or.b32  	%r28, %r17, 1065353216;
	and.b32  	%r18, %r16, 8388607;
	or.b32  	%r6, %r18, 1065353216;
	mov.b32 	%f80, %r28;
	sub.s32 	%r19, %r3, %r4;
	add.s32 	%r20, %r19, 192937984;
	and.b32  	%r29, %r20, -8388608;
	setp.eq.s32 	%p8, %r29, 0;
	@%p8 bra 	$L__BB1_11;
	mov.b32 	%f34, %r6;
	rcp.approx.ftz.f32 	%f14, %f34;
	neg.f32 	%f15, %f34;
$L__BB1_10:
	min.u32 	%r21, %r29, 192937984;
	add.s32 	%r22, %r28, %r21;
	mov.b32 	%f35, %r22;
	mul.f32 	%f36, %f14, %f35;
	fma.rn.f32 	%f37, %f15, %f36, %f35;
	fma.rn.f32 	%f38, %f37, %f14, %f36;
	fma.rn.f32 	%f39, %f15, %f38, %f35;
	fma.rz.f32 	%f40, %f39, %f14, %f38;
	cvt.rzi.f32.f32 	%f41, %f40;
	fma.rn.f32 	%f80, %f15, %f41, %f35;
	sub.s32 	%r29, %r29, %r21;
	mov.b32 	%r28, %f80;
	setp.ne.s32 	%p9, %r29, 0;
	setp.ne.s32 	%p10, %r28, 0;
	and.pred  	%p11, %p9, %p10;
	@%p11 bra 	$L__BB1_10;
$L__BB1_11:
	mov.b32 	%f43, %r4;
	setp.leu.f32 	%p12, %f2, 0f00000000;
	setp.gt.u32 	%p13, %r3, 2139095039;
	selp.f32 	%f44, 0f7FFFFFFF, %f43, %p13;
	selp.f32 	%f45, 0f7FFFFFFF, %f44, %p12;
	mul.f32 	%f46, %f80, 0f34000000;
	mul.f32 	%f81, %f45, %f46;
$L__BB1_12:
	abs.f32 	%f47, %f81;
	setp.nan.f32 	%p14, %f47, %f47;
	copysign.f32 	%f48, %f1, %f81;
	selp.f32 	%f20, %f81, %f48, %p14;
	abs.f32 	%f21, %f20;
	fma.rn.f32 	%f49, %f20, %f20, 0f3F800000;
	rsqrt.approx.ftz.f32 	%f50, %f49;
	fma.rn.f32 	%f51, %f49, %f50, 0f3F800000;
	rcp.approx.ftz.f32 	%f52, %f51;
	mul.f32 	%f53, %f21, %f52;
	fma.rn.f32 	%f54, %f21, %f53, %f21;
	setp.gt.f32 	%p15, %f21, 0f4B000000;
	selp.f32 	%f22, %f21, %f54, %p15;
	mov.f32 	%f55, 0f3F800000;
	add.rz.f32 	%f56, %f22, %f55;
	mov.b32 	%r23, %f56;
	add.s32 	%r24, %r23, -1061158912;
	and.b32  	%r25, %r24, -8388608;
	mov.b32 	%r12, %f22;
	sub.s32 	%r26, %r12, %r25;
	mov.b32 	%f57, %r26;
	sub.s32 	%r27, 1082130432, %r25;
	mov.b32 	%f58, %r27;
	fma.rn.f32 	%f59, %f58, 0f3E800000, 0fBF800000;
	add.f32 	%f60, %f59, %f57;
	cvt.rn.f32.s32 	%f61, %r25;
	mul.f32 	%f62, %f61, 0f34000000;
	fma.rn.f32 	%f63, %f60, 0fBD39BF78, 0f3DD80012;
	fma.rn.f32 	%f64, %f63, %f60, 0fBE0778E0;
	fma.rn.f32 	%f65, %f64, %f60, 0f3E146475;
	fma.rn.f32 	%f66, %f65, %f60, 0fBE2A68DD;
	fma.rn.f32 	%f67, %f66, %f60, 0f3E4CAF9E;
	fma.rn.f32 	%f68, %f67, %f60, 0fBE800042;
	fma.rn.f32 	%f69, %f68, %f60, 0f3EAAAAE6;
	fma.rn.f32 	%f70, %f69, %f60, 0fBF000000;
	mul.f32 	%f71, %f60, %f70;
	fma.rn.f32 	%f72, %f71, %f60, %f60;
	fma.rn.f32 	%f82, %f62, 0f3F317218, %f72;
	setp.lt.u32 	%p16, %r12, 2139095040;
	@%p16 bra 	$L__BB1_14;
	setp.gt.s32 	%p17, %r12, -1082130432;
	fma.rn.f32 	%f73, %f22, 0f7F800000, 0f7F800000;
	selp.f32 	%f74, %f73, %f82, %p17;
	setp.eq.f32 	%p18, %f22, 0f00000000;
	selp.f32 	%f82, 0f80000000, %f74, %p18;
$L__BB1_14:
	setp.gt.f32 	%p19, %f21, 0f4B000000;
	cvta.to.global.u64 	%rd9, %rd1;
	add.f32 	%f75, %f82, 0f3F317218;
	selp.f32 	%f76, %f75, %f82, %p19;
	setp.num.f32 	%p20, %f21, %f21;
	copysign.f32 	%f77, %f20, %f76;
	selp.f32 	%f78, %f77, %f76, %p20;
	add.s64 	%rd11, %rd9, %rd6;
	st.global.f32 	[%rd11], %f78;
	ret;

}
	// .globl	default_function_kernel_2
.visible .entry default_function_kernel_2(
	.param .u64 .ptr .align 1 default_function_kernel_2_param_0,
	.param .u64 .ptr .align 1 default_function_kernel_2_param_1
)
.maxntid 64
{
	.reg .pred 	%p<7>;
	.reg .b32 	%r<12>;
	.reg .b32 	%f<40>;
	.reg .b64 	%rd<9>;

	ld.param.u64 	%rd1, [default_function_kernel_2_param_0];
	ld.param.u64 	%rd2, [default_function_kernel_2_param_1];
	cvta.to.global.u64 	%rd3, %rd2;
	mov.u32 	%r4, %ctaid.x;
	shl.b32 	%r5, %r4, 6;
	mov.u32 	%r6, %tid.x;
	or.b32  	%r1, %r5, %r6;
	mul.wide.u32 	%rd4, %r1, 4;
	add.s64 	%rd5, %rd3, %rd4;
	ld.global.nc.f32 	%f1, [%rd5];
	mov.f32 	%f6, 0f3F800000;
	sub.rn.f32 	%f7, %f1, %f6;
	mov.b32 	%r2, %f7;
	setp.gt.u32 	%p1, %r2, 1258291200;
	fma.rn.f32 	%f8, %f1, %f1, 0fBF800000;
	rsqrt.approx.ftz.f32 	%f9, %f8;
	mul.f32 	%f10, %f8, %f9;
	mul.f32 	%f11, %f9, 0f3F000000;
	neg.f32 	%f12, %f10;
	fma.rn.f32 	%f13, %f12, %f10, %f8;
	fma.rn.f32 	%f14, %f13, %f11, %f10;
	setp.eq.f32 	%p2, %f8, 0f00000000;
	selp.f32 	%f15, 0f00000000, %f14, %p2;
	selp.f32 	%f16, 0fBF800001, %f15, %p1;
	add.f32 	%f2, %f7, %f16;
	add.rz.f32 	%f17, %f2, %f6;
	mov.b32 	%r7, %f17;
	add.s32 	%r8, %r7, -1061158912;
	and.b32  	%r9, %r8, -8388608;
	mov.b32 	%r3, %f2;
	sub.s32 	%r10, %r3, %r9;
	mov.b32 	%f18, %r10;
	sub.s32 	%r11, 1082130432, %r9;
	mov.b32 	%f19, %r11;
	fma.rn.f32 	%f20, %f19, 0f3E800000, 0fBF800000;
	add.f32 	%f21, %f20, %f18;
	cvt.rn.f32.s32 	%f22, %r9;
	mul.f32 	%f23, %f22, 0f34000000;
	fma.rn.f32 	%f24, %f21, 0fBD39BF78, 0f3DD80012;
	fma.rn.f32 	%f25, %f24, %f21, 0fBE0778E0;
	fma.rn.f32 	%f26, %f25, %f21, 0f3E146475;
	fma.rn.f32 	%f27, %f26, %f21, 0fBE2A68DD;
	fma.rn.f32 	%f28, %f27, %f21, 0f3E4CAF9E;
	fma.rn.f32 	%f29, %f28, %f21, 0fBE800042;
	fma.rn.f32 	%f30, %f29, %f21, 0f3EAAAAE6;
	fma.rn.f32 	%f31, %f30, %f21, 0fBF000000;
	mul.f32 	%f32, %f21, %f31;
	fma.rn.f32 	%f33, %f32, %f21, %f21;
	fma.rn.f32 	%f39, %f23, 0f3F317218, %f33;
	setp.lt.u32 	%p3, %r3, 2139095040;
	@%p3 bra 	$L__BB2_2;
	setp.gt.s32 	%p4, %r3, -1082130432;
	fma.rn.f32 	%f34, %f2, 0f7F800000, 0f7F800000;
	selp.f32 	%f35, %f34, %f39, %p4;
	setp.eq.f32 	%p5, %f2, 0f00000000;
	selp.f32 	%f39, 0f80000000, %f35, %p5;
$L__BB2_2:
	setp.gt.u32 	%p6, %r2, 1258291200;
	cvta.to.global.u64 	%rd6, %rd1;
	add.f32 	%f36, %f39, 0f3F317218;
	selp.f32 	%f37, %f36, %f39, %p6;
	mul.f32 	%f38, %f1, %f37;
	add.s64 	%rd8, %rd6, %rd4;
	st.global.f32 	[%rd8], %f38;
	ret;

}
	// .globl	default_function_kernel_1
.visible .entry default_function_kernel_1(
	.param .u64 .ptr .align 1 default_function_kernel_1_param_0,
	.param .u64 .ptr .align 1 default_function_kernel_1_param_1
)
.maxntid 8
{
	.reg .pred 	%p<7>;
	.reg .b32 	%r<12>;
	.reg .b32 	%f<40>;
	.reg .b64 	%rd<9>;

	ld.param.u64 	%rd1, [default_function_kernel_1_param_0];
	ld.param.u64 	%rd2, [default_function_kernel_1_param_1];
	cvta.to.global.u64 	%rd3, %rd2;
	mov.u32 	%r4, %ctaid.x;
	shl.b32 	%r5, %r4, 3;
	mov.u32 	%r6, %tid.x;
	or.b32  	%r1, %r5, %r6;
	mul.wide.u32 	%rd4, %r1, 4;
	add.s64 	%rd5, %rd3, %rd4;
	ld.global.nc.f32 	%f5, [%rd5];
	mov.f32 	%f6, 0f3F800000;
	sub.rn.f32 	%f7, %f5, %f6;
	mov.b32 	%r2, %f7;
	setp.gt.u32 	%p1, %r2, 1258291200;
	fma.rn.f32 	%f8, %f5, %f5, 0fBF800000;
	rsqrt.approx.ftz.f32 	%f9, %f8;
	mul.f32 	%f10, %f8, %f9;
	mul.f32 	%f11, %f9, 0f3F000000;
	neg.f32 	%f12, %f10;
	fma.rn.f32 	%f13, %f12, %f10, %f8;
	fma.rn.f32 	%f14, %f13, %f11, %f10;
	setp.eq.f32 	%p2, %f8, 0f00000000;
	selp.f32 	%f15, 0f00000000, %f14, %p2;
	selp.f32 	%f16, 0fBF800001, %f15, %p1;
	add.f32 	%f1, %f7, %f16;
	add.rz.f32 	%f17, %f1, %f6;
	mov.b32 	%r7, %f17;
	add.s32 	%r8, %r7, -1061158912;
	and.b32  	%r9, %r8, -8388608;
	mov.b32 	%r3, %f1;
	sub.s32 	%r10, %r3, %r9;
	mov.b32 	%f18, %r10;
	sub.s32 	%r11, 1082130432, %r9;
	mov.b32 	%f19, %r11;
	fma.rn.f32 	%f20, %f19, 0f3E800000, 0fBF800000;
	add.f32 	%f21, %f20, %f18;
	cvt.rn.f32.s32 	%f22, %r9;
	mul.f32 	%f23, %f22, 0f34000000;
	fma.rn.f32 	%f24, %f21, 0fBD39BF78, 0f3DD80012;
	fma.rn.f32 	%f25, %f24, %f21, 0fBE0778E0;
	fma.rn.f32 	%f26, %f25, %f21, 0f3E146475;
	fma.rn.f32 	%f27, %f26, %f21, 0fBE2A68DD;
	fma.rn.f32 	%f28, %f27, %f21, 0f3E4CAF9E;
	fma.rn.f32 	%f29, %f28, %f21, 0fBE800042;
	fma.rn.f32 	%f30, %f29, %f21, 0f3EAAAAE6;
	fma.rn.f32 	%f31, %f30, %f21, 0fBF000000;
	mul.f32 	%f32, %f21, %f31;
	fma.rn.f32 	%f33, %f32, %f21, %f21;
	fma.rn.f32 	%f39, %f23, 0f3F317218, %f33;
	setp.lt.u32 	%p3, %r3, 2139095040;
	@%p3 bra 	$L__BB3_2;
	setp.gt.s32 	%p4, %r3, -1082130432;
	fma.rn.f32 	%f34, %f1, 0f7F800000, 0f7F800000;
	selp.f32 	%f35, %f34, %f39, %p4;
	setp.eq.f32 	%p5, %f1, 0f00000000;
	selp.f32 	%f39, 0f80000000, %f35, %p5;
$L__BB3_2:
	setp.gt.u32 	%p6, %r2, 1258291200;
	cvta.to.global.u64 	%rd6, %rd1;
	add.f32 	%f36, %f39, 0f3F317218;
	selp.f32 	%f37, %f36, %f39, %p6;
	abs.f32 	%f38, %f37;
	add.s64 	%rd8, %rd6, %rd4;
	st.global.f32 	[%rd8], %f38;
	ret;

}


// ===== COMPILED SASS (sm_100) =====

	.target	sm_100

	.elftype	@"ET_EXEC"


//--------------------- .note.nv.tkinfo           --------------------------
	.section	.note.nv.tkinfo,"",@"SHT_NOTE"
	.sectionflags	@"SHF_NOTE_NV_TKINFO"
	.tkinfo
        /*0018*/ 	.word	0x00000002
        /*0030*/ 	.string	""
        /*0030*/ 	.string	"ptxas"
        /*0030*/ 	.string	"Cuda compilation tools, release 13.0, V13.0.88"
        /*0030*/ 	.string	"Build cuda_13.0.r13.0/compiler.36424714_0"
        /*0030*/ 	.string	"-arch sm_100 -m 64 "



//--------------------- .note.nv.cuinfo           --------------------------
	.section	.note.nv.cuinfo,"",@"SHT_NOTE"
	.sectionflags	@"SHF_NOTE_NV_CUINFO"
        /*0018*/ 	.short	0x0002
        /*001a*/ 	.short	0x0064
        /*001c*/ 	.short	0x0082
	.zero		2


//--------------------- .nv.info                  --------------------------
	.section	.nv.info,"",@"SHT_CUDA_INFO"
	.align	4


	//----- nvinfo : EIATTR_REGCOUNT
	.align		4
        /*0000*/ 	.byte	0x04, 0x2f
        /*0002*/ 	.short	(.L_1 - .L_0)
	.align		4
.L_0:
        /*0004*/ 	.word	index@(default_function_kernel)
        /*0008*/ 	.word	0x0000000c


	//----- nvinfo : EIATTR_FRAME_SIZE
	.align		4
.L_1:
        /*000c*/ 	.byte	0x04, 0x11
        /*000e*/ 	.short	(.L_3 - .L_2)
	.align		4
.L_2:
        /*0010*/ 	.word	index@(default_function_kernel)
        /*0014*/ 	.word	0x00000000


	//----- nvinfo : EIATTR_REGCOUNT
	.align		4
.L_3:
        /*0018*/ 	.byte	0x04, 0x2f
        /*001a*/ 	.short	(.L_5 - .L_4)
	.align		4
.L_4:
        /*001c*/ 	.word	index@(default_function_kernel_3)
        /*0020*/ 	.word	0x0000000d


	//----- nvinfo : EIATTR_FRAME_SIZE
	.align		4
.L_5:
        /*0024*/ 	.byte	0x04, 0x11
        /*0026*/ 	.short	(.L_7 - .L_6)
	.align		4
.L_6:
        /*0028*/ 	.word	index@(default_function_kernel_3)
        /*002c*/ 	.word	0x00000000


	//----- nvinfo : EIATTR_REGCOUNT
	.align		4
.L_7:
        /*0030*/ 	.byte	0x04, 0x2f
        /*0032*/ 	.short	(.L_9 - .L_8)
	.align		4
.L_8:
        /*0034*/ 	.word	index@(default_function_kernel_2)
        /*0038*/ 	.word	0x0000000b


	//----- nvinfo : EIATTR_FRAME_SIZE
	.align		4
.L_9:
        /*003c*/ 	.byte	0x04, 0x11
        /*003e*/ 	.short	(.L_11 - .L_10)
	.align		4
.L_10:
        /*0040*/ 	.word	index@(default_function_kernel_2)
        /*0044*/ 	.word	0x00000000


	//----- nvinfo : EIATTR_REGCOUNT
	.align		4
.L_11:
        /*0048*/ 	.byte	0x04, 0x2f
        /*004a*/ 	.short	(.L_13 - .L_12)
	.align		4
.L_12:
        /*004c*/ 	.word	index@(default_function_kernel_1)
        /*0050*/ 	.word	0x0000000c


	//----- nvinfo : EIATTR_FRAME_SIZE
	.align		4
.L_13:
        /*0054*/ 	.byte	0x04, 0x11
        /*0056*/ 	.short	(.L_15 - .L_14)
	.align		4
.L_14:
        /*0058*/ 	.word	index@(default_function_kernel_1)
        /*005c*/ 	.word	0x00000000


	//----- nvinfo : EIATTR_MIN_STACK_SIZE
	.align		4
.L_15:
        /*0060*/ 	.byte	0x04, 0x12
        /*0062*/ 	.short	(.L_17 - .L_16)
	.align		4
.L_16:
        /*0064*/ 	.word	index@(default_function_kernel_1)
        /*0068*/ 	.word	0x00000000


	//----- nvinfo : EIATTR_MIN_STACK_SIZE
	.align		4
.L_17:
        /*006c*/ 	.byte	0x04, 0x12
        /*006e*/ 	.short	(.L_19 - .L_18)
	.align		4
.L_18:
        /*0070*/ 	.word	index@(default_function_kernel_2)
        /*0074*/ 	.word	0x00000000


	//----- nvinfo : EIATTR_MIN_STACK_SIZE
	.align		4
.L_19:
        /*0078*/ 	.byte	0x04, 0x12
        /*007a*/ 	.short	(.L_21 - .L_20)
	.align		4
.L_20:
        /*007c*/ 	.word	index@(default_function_kernel_3)
        /*0080*/ 	.word	0x00000000


	//----- nvinfo : EIATTR_MIN_STACK_SIZE
	.align		4
.L_21:
        /*0084*/ 	.byte	0x04, 0x12
        /*0086*/ 	.short	(.L_23 - .L_22)
	.align		4
.L_22:
        /*0088*/ 	.word	index@(default_function_kernel)
        /*008c*/ 	.word	0x00000000
.L_23:


//--------------------- .nv.compat                --------------------------
	.section	.nv.compat,"",@"SHT_CUDA_COMPAT_INFO"
	.align	4
        /*0000*/ 	.byte	0x02, 0x09, 0x00, 0x00, 0x02, 0x02, 0x01, 0x00, 0x02, 0x05, 0x05, 0x00, 0x03, 0x07, 0x01, 0x01
        /*0010*/ 	.byte	0x02, 0x03, 0x00, 0x00, 0x02, 0x06, 0x01, 0x00, 0x04, 0x0b, 0x08, 0x00, 0x01, 0x00, 0x00, 0x00
        /*0020*/ 	.byte	0x00, 0x00, 0x00, 0x00


//--------------------- .nv.info.default_function_kernel_1 --------------------------
	.section	.nv.info.default_function_kernel_1,"",@"SHT_CUDA_INFO"
	.sectionflags	@""
	.align	4


	//----- nvinfo : EIATTR_CUDA_API_VERSION
	.align		4
        /*0000*/ 	.byte	0x04, 0x37
        /*0002*/ 	.short	(.L_25 - .L_24)
.L_24:
        /*0004*/ 	.word	0x00000082


	//----- nvinfo : EIATTR_KPARAM_INFO
	.align		4
.L_25:
        /*0008*/ 	.byte	0x04, 0x17
        /*000a*/ 	.short	(.L_27 - .L_26)
.L_26:
        /*000c*/ 	.word	0x00000000
        /*0010*/ 	.short	0x0001
        /*0012*/ 	.short	0x0008
        /*0014*/ 	.byte	0x00, 0xf5, 0x21, 0x00


	//----- nvinfo : EIATTR_KPARAM_INFO
	.align		4
.L_27:
        /*0018*/ 	.byte	0x04, 0x17
        /*001a*/ 	.short	(.L_29 - .L_28)
.L_28:
        /*001c*/ 	.word	0x00000000
        /*0020*/ 	.short	0x0000
        /*0022*/ 	.short	0x0000
        /*0024*/ 	.byte	0x00, 0xf5, 0x21, 0x00


	//----- nvinfo : EIATTR_SPARSE_MMA_MASK
	.align		4
.L_29:
        /*0028*/ 	.byte	0x03, 0x50
        /*002a*/ 	.short	0x0000


	//----- nvinfo : EIATTR_MAXREG_COUNT
	.align		4
        /*002c*/ 	.byte	0x03, 0x1b
        /*002e*/ 	.short	0x00ff


	//----- nvinfo : EIATTR_MERCURY_ISA_VERSION
	.align		4
        /*0030*/ 	.byte	0x03, 0x5f
        /*0032*/ 	.short	0x0101


	//----- nvinfo : EIATTR_VRC_CTA_INIT_COUNT
	.align		4
        /*0034*/ 	.byte	0x02, 0x4a
	.zero		1
	.zero		1


	//----- nvinfo : EIATTR_EXIT_INSTR_OFFSETS
	.align		4
        /*0038*/ 	.byte	0x04, 0x1c
        /*003a*/ 	.short	(.L_31 - .L_30)


	//   ....[0]....
.L_30:
        /*003c*/ 	.word	0x00000360


	//----- nvinfo : EIATTR_MAX_THREADS
	.align		4
.L_31:
        /*0040*/ 	.byte	0x04, 0x05
        /*0042*/ 	.short	(.L_33 - .L_32)
.L_32:
        /*0044*/ 	.word	0x00000008
        /*0048*/ 	.word	0x00000001
        /*004c*/ 	.word	0x00000001


	//----- nvinfo : EIATTR_CBANK_PARAM_SIZE
	.align		4
.L_33:
        /*0050*/ 	.byte	0x03, 0x19
        /*0052*/ 	.short	0x0010


	//----- nvinfo : EIATTR_PARAM_CBANK
	.align		4
        /*0054*/ 	.byte	0x04, 0x0a
        /*0056*/ 	.short	(.L_35 - .L_34)
	.align		4
.L_34:
        /*0058*/ 	.word	index@(.nv.constant0.default_function_kernel_1)
        /*005c*/ 	.short	0x0380
        /*005e*/ 	.short	0x0010


	//----- nvinfo : EIATTR_SW_WAR
	.align		4
.L_35:
        /*0060*/ 	.byte	0x04, 0x36
        /*0062*/ 	.short	(.L_37 - .L_36)
.L_36:
        /*0064*/ 	.word	0x00000008
.L_37:


//--------------------- .nv.info.default_function_kernel_2 --------------------------
	.section	.nv.info.default_function_kernel_2,"",@"SHT_CUDA_INFO"
	.sectionflags	@""
	.align	4


	//----- nvinfo : EIATTR_CUDA_API_VERSION
	.align		4
        /*0000*/ 	.byte	0x04, 0x37
        /*0002*/ 	.short	(.L_39 - .L_38)
.L_38:
        /*0004*/ 	.word	0x00000082


	//----- nvinfo : EIATTR_KPARAM_INFO
	.align		4
.L_39:
        /*0008*/ 	.byte	0x04, 0x17
        /*000a*/ 	.short	(.L_41 - .L_40)
.L_40:
        /*000c*/ 	.word	0x00000000
        /*0010*/ 	.short	0x0001
        /*0012*/ 	.short	0x0008
        /*0014*/ 	.byte	0x00, 0xf5, 0x21, 0x00


	//----- nvinfo : EIATTR_KPARAM_INFO
	.align		4
.L_41:
        /*0018*/ 	.byte	0x04, 0x17
        /*001a*/ 	.short	(.L_43 - .L_42)
.L_42:
        /*001c*/ 	.word	0x00000000
        /*0020*/ 	.short	0x0000
        /*0022*/ 	.short	0x0000
        /*0024*/ 	.byte	0x00, 0xf5, 0x21, 0x00


	//----- nvinfo : EIATTR_SPARSE_MMA_MASK
	.align		4
.L_43:
        /*0028*/ 	.byte	0x03, 0x50
        /*002a*/ 	.short	0x0000


	//----- nvinfo : EIATTR_MAXREG_COUNT
	.align		4
        /*002c*/ 	.byte	0x03, 0x1b
        /*002e*/ 	.short	0x00ff


	//----- nvinfo : EIATTR_MERCURY_ISA_VERSION
	.align		4
        /*0030*/ 	.byte	0x03, 0x5f
        /*0032*/ 	.short	0x0101


	//----- nvinfo : EIATTR_VRC_CTA_INIT_COUNT
	.align		4
        /*0034*/ 	.byte	0x02, 0x4a
	.zero		1
	.zero		1


	//----- nvinfo : EIATTR_EXIT_INSTR_OFFSETS
	.align		4
        /*0038*/ 	.byte	0x04, 0x1c
        /*003a*/ 	.short	(.L_45 - .L_44)


	//   ....[0]....
.L_44:
        /*003c*/ 	.word	0x00000360


	//----- nvinfo : EIATTR_MAX_THREADS
	.align		4
.L_45:
        /*0040*/ 	.byte	0x04, 0x05
        /*0042*/ 	.short	(.L_47 - .L_46)
.L_46:
        /*0044*/ 	.word	0x00000040
        /*0048*/ 	.word	0x00000001
        /*004c*/ 	.word	0x00000001


	//----- nvinfo : EIATTR_CBANK_PARAM_SIZE
	.align		4
.L_47:
        /*0050*/ 	.byte	0x03, 0x19
        /*0052*/ 	.short	0x0010


	//----- nvinfo : EIATTR_PARAM_CBANK
	.align		4
        /*0054*/ 	.byte	0x04, 0x0a
        /*0056*/ 	.short	(.L_49 - .L_48)
	.align		4
.L_48:
        /*0058*/ 	.word	index@(.nv.constant0.default_function_kernel_2)
        /*005c*/ 	.short	0x0380
        /*005e*/ 	.short	0x0010


	//----- nvinfo : EIATTR_SW_WAR
	.align		4
.L_49:
        /*0060*/ 	.byte	0x04, 0x36
        /*0062*/ 	.short	(.L_51 - .L_50)
.L_50:
        /*0064*/ 	.word	0x00000008
.L_51:


//--------------------- .nv.info.default_function_kernel_3 --------------------------
	.section	.nv.info.default_function_kernel_3,"",@"SHT_CUDA_INFO"
	.sectionflags	@""
	.align	4


	//----- nvinfo : EIATTR_CUDA_API_VERSION
	.align		4
        /*0000*/ 	.byte	0x04, 0x37
        /*0002*/ 	.short	(.L_53 - .L_52)
.L_52:
        /*0004*/ 	.word	0x00000082


	//----- nvinfo : EIATTR_KPARAM_INFO
	.align		4
.L_53:
        /*0008*/ 	.byte	0x04, 0x17
        /*000a*/ 	.short	(.L_55 - .L_54)
.L_54:
        /*000c*/ 	.word	0x00000000
        /*0010*/ 	.short	0x0002
        /*0012*/ 	.short	0x0010
        /*0014*/ 	.byte	0x00, 0xf5, 0x21, 0x00


	//----- nvinfo : EIATTR_KPARAM_INFO
	.align		4
.L_55:
        /*0018*/ 	.byte	0x04, 0x17
        /*001a*/ 	.short	(.L_57 - .L_56)
.L_56:
        /*001c*/ 	.word	0x00000000
        /*0020*/ 	.short	0x0001
        /*0022*/ 	.short	0x0008
        /*0024*/ 	.byte	0x00, 0xf5, 0x21, 0x00


	//----- nvinfo : EIATTR_KPARAM_INFO
	.align		4
.L_57:
        /*0028*/ 	.byte	0x04, 0x17
        /*002a*/ 	.short	(.L_59 - .L_58)
.L_58:
        /*002c*/ 	.word	0x00000000
        /*0030*/ 	.short	0x0000
        /*0032*/ 	.short	0x0000
        /*0034*/ 	.byte	0x00, 0xf5, 0x21, 0x00


	//----- nvinfo : EIATTR_SPARSE_MMA_MASK
	.align		4
.L_59:
        /*0038*/ 	.byte	0x03, 0x50
        /*003a*/ 	.short	0x0000


	//----- nvinfo : EIATTR_MAXREG_COUNT
	.align		4
        /*003c*/ 	.byte	0x03, 0x1b
        /*003e*/ 	.short	0x00ff


	//----- nvinfo : EIATTR_MERCURY_ISA_VERSION
	.align		4
        /*0040*/ 	.byte	0x03, 0x5f
        /*0042*/ 	.short	0x0101


	//----- nvinfo : EIATTR_VRC_CTA_INIT_COUNT
	.align		4
        /*0044*/ 	.byte	0x02, 0x4a
	.zero		1
	.zero		1


	//----- nvinfo : EIATTR_EXIT_INSTR_OFFSETS
	.align		4
        /*0048*/ 	.byte	0x04, 0x1c
        /*004a*/ 	.short	(.L_61 - .L_60)


	//   ....[0]....
.L_60:
        /*004c*/ 	.word	0x000007e0


	//----- nvinfo : EIATTR_MAX_THREADS
	.align		4
.L_61:
        /*0050*/ 	.byte	0x04, 0x05
        /*0052*/ 	.short	(.L_63 - .L_62)
.L_62:
        /*0054*/ 	.word	0x00000030
        /*0058*/ 	.word	0x00000001
        /*005c*/ 	.word	0x00000001


	//----- nvinfo : EIATTR_CRS_STACK_SIZE
	.align		4
.L_63:
        /*0060*/ 	.byte	0x04, 0x1e
        /*0062*/ 	.short	(.L_65 - .L_64)
.L_64:
        /*0064*/ 	.word	0x00000000


	//----- nvinfo : EIATTR_CBANK_PARAM_SIZE
	.align		4
.L_65:
        /*0068*/ 	.byte	0x03, 0x19
        /*006a*/ 	.short	0x0018


	//----- nvinfo : EIATTR_PARAM_CBANK
	.align		4
        /*006c*/ 	.byte	0x04, 0x0a
        /*006e*/ 	.short	(.L_67 - .L_66)
	.align		4
.L_66:
        /*0070*/ 	.word	index@(.nv.constant0.default_function_kernel_3)
        /*0074*/ 	.short	0x0380
        /*0076*/ 	.short	0x0018


	//----- nvinfo : EIATTR_SW_WAR
	.align		4
.L_67:
        /*0078*/ 	.byte	0x04, 0x36
        /*007a*/ 	.short	(.L_69 - .L_68)
.L_68:
        /*007c*/ 	.word	0x00000008
.L_69:


//--------------------- .nv.info.default_function_kernel --------------------------
	.section	.nv.info.default_function_kernel,"",@"SHT_CUDA_INFO"
	.sectionflags	@""
	.align	4


	//----- nvinfo : EIATTR_CUDA_API_VERSION
	.align		4
        /*0000*/ 	.byte	0x04, 0x37
        /*0002*/ 	.short	(.L_71 - .L_70)
.L_70:
        /*0004*/ 	.word	0x00000082


	//----- nvinfo : EIATTR_KPARAM_INFO
	.align		4
.L_71:
        /*0008*/ 	.byte	0x04, 0x17
        /*000a*/ 	.short	(.L_73 - .L_72)
.L_72:
        /*000c*/ 	.word	0x00000000
        /*0010*/ 	.short	0x0001
        /*0012*/ 	.short	0x0008
        /*0014*/ 	.byte	0x00, 0xf5, 0x21, 0x00


	//----- nvinfo : EIATTR_KPARAM_INFO
	.align		4
.L_73:
        /*0018*/ 	.byte	0x04, 0x17
        /*001a*/ 	.short	(.L_75 - .L_74)
.L_74:
        /*001c*/ 	.word	0x00000000
        /*0020*/ 	.short	0x0000
        /*0022*/ 	.short	0x0000
        /*0024*/ 	.byte	0x00, 0xf5, 0x21, 0x00


	//----- nvinfo : EIATTR_SPARSE_MMA_MASK
	.align		4
.L_75:
        /*0028*/ 	.byte	0x03, 0x50
        /*002a*/ 	.short	0x0000


	//----- nvinfo : EIATTR_MAXREG_COUNT
	.align		4
        /*002c*/ 	.byte	0x03, 0x1b
        /*002e*/ 	.short	0x00ff


	//----- nvinfo : EIATTR_MERCURY_ISA_VERSION
	.align		4
        /*0030*/ 	.byte	0x03, 0x5f
        /*0032*/ 	.short	0x0101


	//----- nvinfo : EIATTR_VRC_CTA_INIT_COUNT
	.align		4
        /*0034*/ 	.byte	0x02, 0x4a
	.zero		1
	.zero		1


	//----- nvinfo : EIATTR_EXIT_INSTR_OFFSETS
	.align		4
        /*0038*/ 	.byte	0x04, 0x1c
        /*003a*/ 	.short	(.L_77 - .L_76)


	//   ....[0]....
.L_76:
        /*003c*/ 	.word	0x000000e0


	//----- nvinfo : EIATTR_MAX_THREADS
	.align		4
.L_77:
        /*0040*/ 	.byte	0x04, 0x05
        /*0042*/ 	.short	(.L_79 - .L_78)
.L_78:
        /*0044*/ 	.word	0x00000020
        /*0048*/ 	.word	0x00000001
        /*004c*/ 	.word	0x00000001


	//----- nvinfo : EIATTR_CBANK_PARAM_SIZE
	.align		4
.L_79:
        /*0050*/ 	.byte	0x03, 0x19
        /*0052*/ 	.short	0x0010


	//----- nvinfo : EIATTR_PARAM_CBANK
	.align		4
        /*0054*/ 	.byte	0x04, 0x0a
        /*0056*/ 	.short	(.L_81 - .L_80)
	.align		4
.L_80:
        /*0058*/ 	.word	index@(.nv.constant0.default_function_kernel)
        /*005c*/ 	.short	0x0380
        /*005e*/ 	.short	0x0010


	//----- nvinfo : EIATTR_SW_WAR
	.align		4
.L_81:
        /*0060*/ 	.byte	0x04, 0x36
        /*0062*/ 	.short	(.L_83 - .L_82)
.L_82:
        /*0064*/ 	.word	0x00000008
.L_83:


//--------------------- .nv.callgraph             --------------------------
	.section	.nv.callgraph,"",@"SHT_CUDA_CALLGRAPH"
	.align	4
	.sectionentsize	8
	.align		4
        /*0000*/ 	.word	0x00000000
	.align		4
        /*0004*/ 	.word	0xffffffff
	.align		4
        /*0008*/ 	.word	0x00000000
	.align		4
        /*000c*/ 	.word	0xfffffffe
	.align		4
        /*0010*/ 	.word	0x00000000
	.align		4
        /*0014*/ 	.word	0xfffffffd
	.align		4
        /*0018*/ 	.word	0x00000000
	.align		4
        /*001c*/ 	.word	0xfffffffc


//--------------------- .text.default_function_kernel_1 --------------------------
	.section	.text.default_function_kernel_1,"ax",@progbits
	.align	128
        .global         default_function_kernel_1
        .type           default_function_kernel_1,@function
        .size           default_function_kernel_1,(.L_x_12 - default_function_kernel_1)
        .other          default_function_kernel_1,@"STO_CUDA_ENTRY STV_DEFAULT"
default_function_kernel_1:
.text.default_function_kernel_1:
[----:B------:R-:W-:Y:S01]  /*0000*/  LDC R1, c[0x0][0x37c] ;  /* 0x0000df00ff017b82 */ /* 0x000fe20000000800 */
[----:B------:R-:W0:Y:S07]  /*0010*/  S2R R5, SR_TID.X ;  /* 0x0000000000057919 */ /* 0x000e2e0000002100 */
[----:B------:R-:W1:Y:S01]  /*0020*/  S2UR UR4, SR_CTAID.X ;  /* 0x00000000000479c3 */ /* 0x000e620000002500 */
[----:B------:R-:W2:Y:S07]  /*0030*/  LDCU.64 UR6, c[0x0][0x358] ;  /* 0x00006b00ff0677ac */ /* 0x000eae0008000a00 */
[----:B------:R-:W3:Y:S01]  /*0040*/  LDC.64 R2, c[0x0][0x388] ;  /* 0x0000e200ff027b82 */ /* 0x000ee20000000a00 */
[----:B-1----:R-:W-:-:S06]  /*0050*/  USHF.L.U32 UR4, UR4, 0x3, URZ ;  /* 0x0000000304047899 */ /* 0x002fcc00080006ff */
[----:B0-----:R-:W-:-:S05]  /*0060*/  LOP3.LUT R5, R5, UR4, RZ, 0xfc, !PT ;  /* 0x0000000405057c12 */ /* 0x001fca000f8efcff */
[----:B---3--:R-:W-:-:S06]  /*0070*/  IMAD.WIDE.U32 R2, R5, 0x4, R2 ;  /* 0x0000000405027825 */ /* 0x008fcc00078e0002 */
[----:B--2---:R-:W2:Y:S02]  /*0080*/  LDG.E.CONSTANT R2, desc[UR6][R2.64] ;  /* 0x0000000602027981 */ /* 0x004ea4000c1e9900 */
[C---:B--2---:R-:W-:Y:S01]  /*0090*/  FFMA R4, R2.reuse, R2, -1 ;  /* 0xbf80000002047423 */ /* 0x044fe20000000002 */
[----:B------:R-:W-:-:S03]  /*00a0*/  FADD R0, R2, -1 ;  /* 0xbf80000002007421 */ /* 0x000fc60000000000 */
[----:B------:R-:W0:Y:S01]  /*00b0*/  MUFU.RSQ R7, R4 ;  /* 0x0000000400077308 */ /* 0x000e220000001400 */
[----:B------:R-:W-:Y:S02]  /*00c0*/  FSETP.NEU.AND P1, PT, R4, RZ, PT ;  /* 0x000000ff0400720b */ /* 0x000fe40003f2d000 */
[----:B------:R-:W-:Y:S01]  /*00d0*/  ISETP.GT.U32.AND P0, PT, R0, 0x4b000000, PT ;  /* 0x4b0000000000780c */ /* 0x000fe20003f04070 */
[----:B0-----:R-:W-:Y:S01]  /*00e0*/  FMUL R9, R4, R7 ;  /* 0x0000000704097220 */ /* 0x001fe20000400000 */
[----:B------:R-:W-:-:S03]  /*00f0*/  FMUL R6, R7, 0.5 ;  /* 0x3f00000007067820 */ /* 0x000fc60000400000 */
[----:B------:R-:W-:-:S04]  /*0100*/  FFMA R7, -R9, R9, R4 ;  /* 0x0000000909077223 */ /* 0x000fc80000000104 */
[----:B------:R-:W-:Y:S01]  /*0110*/  FFMA R6, R6, R7, R9 ;  /* 0x0000000706067223 */ /* 0x000fe20000000009 */
[----:B------:R-:W-:Y:S01]  /*0120*/  HFMA2 R7, -RZ, RZ, 1.625, 0 ;  /* 0x3e800000ff077431 */ /* 0x000fe200000001ff */
[----:B------:R-:W-:-:S03]  /*0130*/  MOV R9, 0x3d39bf78 ;  /* 0x3d39bf7800097802 */ /* 0x000fc60000000f00 */
[----:B------:R-:W-:-:S04]  /*0140*/  FSEL R6, R6, RZ, P1 ;  /* 0x000000ff06067208 */ /* 0x000fc80000800000 */
[----:B------:R-:W-:-:S05]  /*0150*/  FSEL R3, R6, -1.0000001192092895508, !P0 ;  /* 0xbf80000106037808 */ /* 0x000fca0004000000 */
[----:B------:R-:W-:-:S04]  /*0160*/  FADD R0, R0, R3 ;  /* 0x0000000300007221 */ /* 0x000fc80000000000 */
[C---:B------:R-:W-:Y:S01]  /*0170*/  FADD.RZ R2, R0.reuse, 1 ;  /* 0x3f80000000027421 */ /* 0x040fe2000000c000 */
[----:B------:R-:W-:-:S04]  /*0180*/  ISETP.GE.U32.AND P1, PT, R0, 0x7f800000, PT ;  /* 0x7f8000000000780c */ /* 0x000fc80003f26070 */
[----:B------:R-:W-:Y:S02]  /*0190*/  IADD3 R2, PT, PT, R2, -0x3f400000, RZ ;  /* 0xc0c0000002027810 */ /* 0x000fe40007ffe0ff */
[----:B------:R-:W-:Y:S02]  /*01a0*/  ISETP.GT.AND P2, PT, R0, -0x40800000, P1 ;  /* 0xbf8000000000780c */ /* 0x000fe40000f44270 */
[----:B------:R-:W-:-:S04]  /*01b0*/  LOP3.LUT R3, R2, 0xff800000, RZ, 0xc0, !PT ;  /* 0xff80000002037812 */ /* 0x000fc800078ec0ff */
[----:B------:R-:W-:Y:S02]  /*01c0*/  IADD3 R4, PT, PT, -R3, 0x40800000, RZ ;  /* 0x4080000003047810 */ /* 0x000fe40007ffe1ff */
[-C--:B------:R-:W-:Y:S02]  /*01d0*/  IADD3 R2, PT, PT, R0, -R3.reuse, RZ ;  /* 0x8000000300027210 */ /* 0x080fe40007ffe0ff */
[----:B------:R-:W-:Y:S01]  /*01e0*/  I2FP.F32.S32 R3, R3 ;  /* 0x0000000300037245 */ /* 0x000fe20000201400 */
[----:B------:R-:W-:-:S04]  /*01f0*/  FFMA R7, R4, R7, -1 ;  /* 0xbf80000004077423 */ /* 0x000fc80000000007 */
[----:B------:R-:W-:Y:S01]  /*0200*/  FADD R2, R2, R7 ;  /* 0x0000000702027221 */ /* 0x000fe20000000000 */
[----:B------:R-:W-:-:S03]  /*0210*/  FMUL R4, R3, 1.1920928955078125e-07 ;  /* 0x3400000003047820 */ /* 0x000fc60000400000 */
[----:B------:R-:W-:Y:S01]  /*0220*/  FFMA R7, R2, -R9, 0.10546888411045074463 ;  /* 0x3dd8001202077423 */ /* 0x000fe20000000809 */
[----:B------:R-:W-:-:S03]  /*0230*/  @P1 MOV R9, 0x7f800000 ;  /* 0x7f80000000091802 */ /* 0x000fc60000000f00 */
[----:B------:R-:W-:-:S04]  /*0240*/  FFMA R7, R2, R7, -0.13229703903198242188 ;  /* 0xbe0778e002077423 */ /* 0x000fc80000000007 */
[----:B------:R-:W-:-:S04]  /*0250*/  FFMA R7, R2, R7, 0.14491446316242218018 ;  /* 0x3e14647502077423 */ /* 0x000fc80000000007 */
[----:B------:R-:W-:-:S04]  /*0260*/  FFMA R7, R2, R7, -0.16641564667224884033 ;  /* 0xbe2a68dd02077423 */ /* 0x000fc80000000007 */
[----:B------:R-:W-:-:S04]  /*0270*/  FFMA R7, R2, R7, 0.19988867640495300293 ;  /* 0x3e4caf9e02077423 */ /* 0x000fc80000000007 */
[----:B------:R-:W-:-:S04]  /*0280*/  FFMA R7, R2, R7, -0.25000196695327758789 ;  /* 0xbe80004202077423 */ /* 0x000fc80000000007 */
[----:B------:R-:W-:-:S04]  /*0290*/  FFMA R7, R2, R7, 0.33333510160446166992 ;  /* 0x3eaaaae602077423 */ /* 0x000fc80000000007 */
[----:B------:R-:W-:-:S04]  /*02a0*/  FFMA R7, R2, R7, -0.5 ;  /* 0xbf00000002077423 */ /* 0x000fc80000000007 */
[----:B------:R-:W-:-:S04]  /*02b0*/  FMUL R7, R2, R7 ;  /* 0x0000000702077220 */ /* 0x000fc80000400000 */
[----:B------:R-:W-:Y:S02]  /*02c0*/  FFMA R7, R2, R7, R2 ;  /* 0x0000000702077223 */ /* 0x000fe40000000002 */
[----:B------:R-:W0:Y:S02]  /*02d0*/  LDC.64 R2, c[0x0][0x380] ;  /* 0x0000e000ff027b82 */ /* 0x000e240000000a00 */
[----:B------:R-:W-:Y:S01]  /*02e0*/  FFMA R4, R4, 0.69314718246459960938, R7 ;  /* 0x3f31721804047823 */ /* 0x000fe20000000007 */
[C---:B------:R-:W-:Y:S01]  /*02f0*/  @P2 FFMA R4, R0.reuse, R9, +INF ;  /* 0x7f80000000042423 */ /* 0x040fe20000000009 */
[----:B------:R-:W-:-:S04]  /*0300*/  @P1 FSETP.NEU.AND P2, PT, R0, RZ, PT ;  /* 0x000000ff0000120b */ /* 0x000fc80003f4d000 */
[----:B------:R-:W-:-:S05]  /*0310*/  @P1 FSEL R4, R4, -RZ, P2 ;  /* 0x800000ff04041208 */ /* 0x000fca0001000000 */
[----:B------:R-:W-:Y:S01]  /*0320*/  @P0 FADD R4, R4, 0.69314718246459960938 ;  /* 0x3f31721804040421 */ /* 0x000fe20000000000 */
[----:B0-----:R-:W-:-:S04]  /*0330*/  IMAD.WIDE.U32 R2, R5, 0x4, R2 ;  /* 0x0000000405027825 */ /* 0x001fc800078e0002 */
[----:B------:R-:W-:-:S05]  /*0340*/  FADD R5, |R4|, -RZ ;  /* 0x800000ff04057221 */ /* 0x000fca0000000200 */
[----:B------:R-:W-:Y:S01]  /*0350*/  STG.E desc[UR6][R2.64], R5 ;  /* 0x0000000502007986 */ /* 0x000fe2000c101906 */
[----:B------:R-:W-:Y:S05]  /*0360*/  EXIT ;  /* 0x000000000000794d */ /* 0x000fea0003800000 */
.L_x_0:
[----:B------:R-:W-:-:S00]  /*0370*/  BRA `(.L_x_0) ;  /* 0xfffffffc00fc7947 */ /* 0x000fc0000383ffff */
[----:B------:R-:W-:-:S00]  /*0380*/  NOP ;  /* 0x0000000000007918 */ /* 0x000fc00000000000 */
[----:B------:R-:W-:-:S00]  /*0390*/  NOP ;  /* 0x0000000000007918 */ /* 0x000fc00000000000 */
[----:B------:R-:W-:-:S00]  /*03a0*/  NOP ;  /* 0x0000000000007918 */ /* 0x000fc00000000000 */
[----:B------:R-:W-:-:S00]  /*03b0*/  NOP ;  /* 0x0000000000007918 */ /* 0x000fc00000000000 */
[----:B------:R-:W-:-:S00]  /*03c0*/  NOP ;  /* 0x0000000000007918 */ /* 0x000fc00000000000 */
[----:B------:R-:W-:-:S00]  /*03d0*/  NOP ;  /* 0x0000000000007918 */ /* 0x000fc00000000000 */
[----:B------:R-:W-:-:S00]  /*03e0*/  NOP ;  /* 0x0000000000007918 */ /* 0x000fc00000000000 */
[----:B------:R-:W-:-:S00]  /*03f0*/  NOP ;  /* 0x0000000000007918 */ /* 0x000fc00000000000 */
.L_x_12:


//--------------------- .text.default_function_kernel_2 --------------------------
	.section	.text.default_function_kernel_2,"ax",@progbits
	.align	128
        .global         default_function_kernel_2
        .type           default_function_kernel_2,@function
        .size           default_function_kernel_2,(.L_x_13 - default_function_kernel_2)
        .other          default_function_kernel_2,@"STO_CUDA_ENTRY STV_DEFAULT"
default_function_kernel_2:
.text.default_function_kernel_2:
        /* <DEDUP_REMOVED lines=9> */
[----:B--2---:R-:W-:-:S04]  /*0090*/  FFMA R5, R2, R2, -1 ;  /* 0xbf80000002057423 */ /* 0x004fc80000000002 */
[----:B------:R-:W0:Y:S01]  /*00a0*/  MUFU.RSQ R4, R5 ;  /* 0x0000000500047308 */ /* 0x000e220000001400 */
[C---:B------:R-:W-:Y:S01]  /*00b0*/  FSETP.NEU.AND P1, PT, R5.reuse, RZ, PT ;  /* 0x000000ff0500720b */ /* 0x040fe20003f2d000 */
[----:B0-----:R-:W-:Y:S01]  /*00c0*/  FMUL R6, R5, R4 ;  /* 0x0000000405067220 */ /* 0x001fe20000400000 */
[----:B------:R-:W-:Y:S01]  /*00d0*/  FMUL R7, R4, 0.5 ;  /* 0x3f00000004077820 */ /* 0x000fe20000400000 */
[----:B------:R-:W-:Y:S02]  /*00e0*/  FADD R4, R2, -1 ;  /* 0xbf80000002047421 */ /* 0x000fe40000000000 */
[----:B------:R-:W-:-:S03]  /*00f0*/  FFMA R8, -R6, R6, R5 ;  /* 0x0000000606087223 */ /* 0x000fc60000000105 */
[----:B------:R-:W-:Y:S01]  /*0100*/  ISETP.GT.U32.AND P0, PT, R4, 0x4b000000, PT ;  /* 0x4b0000000400780c */ /* 0x000fe20003f04070 */
        /* <DEDUP_REMOVED lines=15> */
[----:B------:R-:W-:-:S04]  /*0200*/  FADD R3, R3, R6 ;  /* 0x0000000603037221 */ /* 0x000fc80000000000 */
[----:B------:R-:W-:-:S04]  /*0210*/  FFMA R6, R3, -R8, 0.10546888411045074463 ;  /* 0x3dd8001203067423 */ /* 0x000fc80000000808 */
[----:B------:R-:W-:-:S04]  /*0220*/  FFMA R6, R3, R6, -0.13229703903198242188 ;  /* 0xbe0778e003067423 */ /* 0x000fc80000000006 */
[----:B------:R-:W-:-:S04]  /*0230*/  FFMA R6, R3, R6, 0.14491446316242218018 ;  /* 0x3e14647503067423 */ /* 0x000fc80000000006 */
[----:B------:R-:W-:-:S04]  /*0240*/  FFMA R6, R3, R6, -0.16641564667224884033 ;  /* 0xbe2a68dd03067423 */ /* 0x000fc80000000006 */
[----:B------:R-:W-:-:S04]  /*0250*/  FFMA R6, R3, R6, 0.19988867640495300293 ;  /* 0x3e4caf9e03067423 */ /* 0x000fc80000000006 */
[----:B------:R-:W-:-:S04]  /*0260*/  FFMA R6, R3, R6, -0.25000196695327758789 ;  /* 0xbe80004203067423 */ /* 0x000fc80000000006 */
[----:B------:R-:W-:-:S04]  /*0270*/  FFMA R6, R3, R6, 0.33333510160446166992 ;  /* 0x3eaaaae603067423 */ /* 0x000fc80000000006 */
[----:B------:R-:W-:-:S04]  /*0280*/  FFMA R6, R3, R6, -0.5 ;  /* 0xbf00000003067423 */ /* 0x000fc80000000006 */
[C---:B------:R-:W-:Y:S01]  /*0290*/  FMUL R8, R3.reuse, R6 ;  /* 0x0000000603087220 */ /* 0x040fe20000400000 */
[----:B------:R-:W-:Y:S02]  /*02a0*/  FMUL R6, R4, 1.1920928955078125e-07 ;  /* 0x3400000004067820 */ /* 0x000fe40000400000 */
[----:B------:R-:W0:Y:S01]  /*02b0*/  LDC.64 R4, c[0x0][0x380] ;  /* 0x0000e000ff047b82 */ /* 0x000e220000000a00 */
[----:B------:R-:W-:Y:S01]  /*02c0*/  FFMA R3, R3, R8, R3 ;  /* 0x0000000803037223 */ /* 0x000fe20000000003 */
[----:B------:R-:W-:-:S03]  /*02d0*/  @P1 MOV R8, 0x7f800000 ;  /* 0x7f80000000081802 */ /* 0x000fc60000000f00 */
[----:B------:R-:W-:Y:S02]  /*02e0*/  FFMA R3, R6, 0.69314718246459960938, R3 ;  /* 0x3f31721806037823 */ /* 0x000fe40000000003 */
[C---:B------:R-:W-:Y:S01]  /*02f0*/  @P2 FFMA R3, R7.reuse, R8, +INF ;  /* 0x7f80000007032423 */ /* 0x040fe20000000008 */
[----:B------:R-:W-:-:S04]  /*0300*/  @P1 FSETP.NEU.AND P2, PT, R7, RZ, PT ;  /* 0x000000ff0700120b */ /* 0x000fc80003f4d000 */
[----:B------:R-:W-:-:S05]  /*0310*/  @P1 FSEL R3, R3, -RZ, P2 ;  /* 0x800000ff03031208 */ /* 0x000fca0001000000 */
[----:B------:R-:W-:-:S04]  /*0320*/  @P0 FADD R3, R3, 0.69314718246459960938 ;  /* 0x3f31721803030421 */ /* 0x000fc80000000000 */
[----:B------:R-:W-:Y:S01]  /*0330*/  FMUL R3, R2, R3 ;  /* 0x0000000302037220 */ /* 0x000fe20000400000 */
[----:B0-----:R-:W-:-:S05]  /*0340*/  IMAD.WIDE.U32 R4, R0, 0x4, R4 ;  /* 0x0000000400047825 */ /* 0x001fca00078e0004 */
[----:B------:R-:W-:Y:S01]  /*0350*/  STG.E desc[UR6][R4.64], R3 ;  /* 0x0000000304007986 */ /* 0x000fe2000c101906 */
[----:B------:R-:W-:Y:S05]  /*0360*/  EXIT ;  /* 0x000000000000794d */ /* 0x000fea0003800000 */
.L_x_1:
        /* <DEDUP_REMOVED lines=9> */
.L_x_13:


//--------------------- .text.default_function_kernel_3 --------------------------
	.section	.text.default_function_kernel_3,"ax",@progbits
	.align	128
        .global         default_function_kernel_3
        .type           default_function_kernel_3,@function
        .size           default_function_kernel_3,(.L_x_14 - default_function_kernel_3)
        .other          default_function_kernel_3,@"STO_CUDA_ENTRY STV_DEFAULT"
default_function_kernel_3:
.text.default_function_kernel_3:
[----:B------:R-:W-:Y:S01]  /*0000*/  LDC R1, c[0x0][0x37c] ;  /* 0x0000df00ff017b82 */ /* 0x000fe20000000800 */
[----:B------:R-:W0:Y:S07]  /*0010*/  S2R R0, SR_CTAID.X ;  /* 0x0000000000007919 */ /* 0x000e2e0000002500 */
[----:B------:R-:W1:Y:S01]  /*0020*/  LDC.64 R2, c[0x0][0x388] ;  /* 0x0000e200ff027b82 */ /* 0x000e620000000a00 */
[----:B------:R-:W2:Y:S01]  /*0030*/  LDCU.64 UR4, c[0x0][0x358] ;  /* 0x00006b00ff0477ac */ /* 0x000ea20008000a00 */
[----:B------:R-:W0:Y:S06]  /*0040*/  S2R R7, SR_TID.X ;  /* 0x0000000000077919 */ /* 0x000e2c0000002100 */
[----:B------:R-:W3:Y:S01]  /*0050*/  LDC.64 R4, c[0x0][0x390] ;  /* 0x0000e400ff047b82 */ /* 0x000ee20000000a00 */
[----:B0-----:R-:W-:-:S04]  /*0060*/  IMAD R0, R0, 0x30, R7 ;  /* 0x0000003000007824 */ /* 0x001fc800078e0207 */
[----:B-1----:R-:W-:-:S04]  /*0070*/  IMAD.WIDE.U32 R2, R0, 0x4, R2 ;  /* 0x0000000400027825 */ /* 0x002fc800078e0002 */
[----:B---3--:R-:W-:Y:S02]  /*0080*/  IMAD.WIDE.U32 R4, R0, 0x4, R4 ;  /* 0x0000000400047825 */ /* 0x008fe400078e0004 */
[----:B--2---:R-:W2:Y:S04]  /*0090*/  LDG.E.CONSTANT R2, desc[UR4][R2.64] ;  /* 0x0000000402027981 */ /* 0x004ea8000c1e9900 */
[----:B------:R-:W3:Y:S01]  /*00a0*/  LDG.E.CONSTANT R5, desc[UR4][R4.64] ;  /* 0x0000000404057981 */ /* 0x000ee2000c1e9900 */
[----:B------:R-:W-:Y:S01]  /*00b0*/  BSSY.RECONVERGENT B0, `(.L_x_2) ;  /* 0x0000043000007945 */ /* 0x000fe20003800200 */
[C---:B--2---:R-:W-:Y:S01]  /*00c0*/  FADD R6, |R2|.reuse, -RZ ;  /* 0x800000ff02067221 */ /* 0x044fe20000000200 */
[----:B---3--:R-:W-:-:S13]  /*00d0*/  FSETP.GEU.AND P0, PT, |R2|, |R5|, PT ;  /* 0x400000050200720b */ /* 0x008fda0003f0e200 */
[----:B------:R-:W-:Y:S05]  /*00e0*/  @!P0 BRA `(.L_x_3) ;  /* 0x0000000000fc8947 */ /* 0x000fea0003800000 */
[----:B------:R-:W-:-:S05]  /*00f0*/  FMUL R3, |R5|, 8388608 ;  /* 0x4b00000005037820 */ /* 0x000fca0000400200 */
[----:B------:R-:W-:-:S13]  /*0100*/  FSETP.GTU.AND P0, PT, R6, R3, PT ;  /* 0x000000030600720b */ /* 0x000fda0003f0c000 */
[----:B------:R-:W-:Y:S05]  /*0110*/  @P0 BRA `(.L_x_4) ;  /* 0x0000000000780947 */ /* 0x000fea0003800000 */
[C---:B------:R-:W-:Y:S01]  /*0120*/  FMUL R4, |R5|.reuse, 16777216 ;  /* 0x4b80000005047820 */ /* 0x040fe20000400200 */
[C---:B------:R-:W-:Y:S01]  /*0130*/  FSETP.GEU.AND P0, PT, |R5|.reuse, 1.175494350822287508e-38, PT ;  /* 0x008000000500780b */ /* 0x040fe20003f0e200 */
[----:B------:R-:W-:Y:S01]  /*0140*/  FMUL R3, R6, 16777216 ;  /* 0x4b80000006037820 */ /* 0x000fe20000400000 */
[----:B------:R-:W-:Y:S01]  /*0150*/  FADD R7, |R5|, -RZ ;  /* 0x800000ff05077221 */ /* 0x000fe20000000200 */
[----:B------:R-:W-:Y:S01]  /*0160*/  BSSY.RECONVERGENT B1, `(.L_x_5) ;  /* 0x0000017000017945 */ /* 0x000fe20003800200 */
[----:B------:R-:W-:Y:S02]  /*0170*/  FSEL R4, R4, |R5|, !P0 ;  /* 0x4000000504047208 */ /* 0x000fe40004000000 */
[----:B------:R-:W-:-:S04]  /*0180*/  FSEL R3, R3, R6, !P0 ;  /* 0x0000000603037208 */ /* 0x000fc80004000000 */
[----:B------:R-:W0:Y:S02]  /*0190*/  MUFU.RCP R4, R4 ;  /* 0x0000000400047308 */ /* 0x000e240000001000 */
[----:B0-----:R-:W-:-:S06]  /*01a0*/  FMUL R3, R4, R3 ;  /* 0x0000000304037220 */ /* 0x001fcc0000400000 */
[----:B------:R-:W0:Y:S02]  /*01b0*/  FRND.TRUNC R3, R3 ;  /* 0x0000000300037307 */ /* 0x000e24000020d000 */
[----:B0-----:R-:W-:-:S05]  /*01c0*/  FFMA R8, -|R5|, R3, R6 ;  /* 0x0000000305087223 */ /* 0x001fca0000000306 */
[----:B------:R-:W-:-:S13]  /*01d0*/  ISETP.GE.U32.AND P0, PT, R8, R7, PT ;  /* 0x000000070800720c */ /* 0x000fda0003f06070 */
[----:B------:R-:W-:Y:S05]  /*01e0*/  @!P0 BRA `(.L_x_6) ;  /* 0x0000000000388947 */ /* 0x000fea0003800000 */
[----:B------:R-:W-:-:S04]  /*01f0*/  ISETP.GE.U32.AND P0, PT, R8, -0x7fffffff, PT ;  /* 0x800000010800780c */ /* 0x000fc80003f06070 */
[----:B------:R-:W-:-:S09]  /*0200*/  FSETP.GEU.OR P1, PT, R8, -|R5|, !P0 ;  /* 0xc00000050800720b */ /* 0x000fd2000472e400 */
[----:B------:R-:W-:-:S04]  /*0210*/  @P0 FADD R4, R3, -1 ;  /* 0xbf80000003040421 */ /* 0x000fc80000000000 */
[----:B------:R-:W-:-:S05]  /*0220*/  @!P1 FADD R4, R4, -1 ;  /* 0xbf80000004049421 */ /* 0x000fca0000000000 */
[----:B------:R-:W-:Y:S01]  /*0230*/  @P0 MOV R3, R4 ;  /* 0x0000000400030202 */ /* 0x000fe20000000f00 */
[----:B------:R-:W-:Y:S06]  /*0240*/  @P0 BRA `(.L_x_6) ;  /* 0x0000000000200947 */ /* 0x000fec0003800000 */
[----:B------:R-:W-:Y:S01]  /*0250*/  FADD R4, |R5|, |R5| ;  /* 0x4000000505047221 */ /* 0x000fe20000000200 */
[----:B------:R-:W-:-:S04]  /*0260*/  FADD R3, R3, 1 ;  /* 0x3f80000003037421 */ /* 0x000fc80000000000 */
[----:B------:R-:W-:-:S13]  /*0270*/  FSETP.GE.AND P0, PT, R8, R4, PT ;  /* 0x000000040800720b */ /* 0x000fda0003f06000 */
[----:B------:R-:W-:-:S05]  /*0280*/  @P0 FFMA R4, |R5|, -3, R8 ;  /* 0xc040000005040823 */ /* 0x000fca0000000208 */
[----:B------:R-:W-:Y:S01]  /*0290*/  FSETP.GE.AND P1, PT, R4, RZ, P0 ;  /* 0x000000ff0400720b */ /* 0x000fe20000726000 */
[----:B------:R-:W-:-:S12]  /*02a0*/  @P0 FADD R4, R3, 1 ;  /* 0x3f80000003040421 */ /* 0x000fd80000000000 */
[----:B------:R-:W-:-:S05]  /*02b0*/  @P1 FADD R4, R4, 1 ;  /* 0x3f80000004041421 */ /* 0x000fca0000000000 */
[----:B------:R-:W-:-:S07]  /*02c0*/  @P0 MOV R3, R4 ;  /* 0x0000000400030202 */ /* 0x000fce0000000f00 */
.L_x_6:
[----:B------:R-:W-:Y:S05]  /*02d0*/  BSYNC.RECONVERGENT B1 ;  /* 0x0000000000017941 */ /* 0x000fea0003800200 */
.L_x_5:
[----:B------:R-:W-:Y:S01]  /*02e0*/  FFMA R6, -|R5|, R3, R6 ;  /* 0x0000000305067223 */ /* 0x000fe20000000306 */
[----:B------:R-:W-:Y:S06]  /*02f0*/  BRA `(.L_x_3) ;  /* 0x0000000000787947 */ /* 0x000fec0003800000 */
.L_x_4:
[----:B------:R-:W-:Y:S01]  /*0300*/  LOP3.LUT R7, R3, 0xff800000, RZ, 0xc0, !PT ;  /* 0xff80000003077812 */ /* 0x000fe200078ec0ff */
[----:B------:R-:W-:Y:S01]  /*0310*/  BSSY.RECONVERGENT B1, `(.L_x_7) ;  /* 0x000001a000017945 */ /* 0x000fe20003800200 */
[C---:B------:R-:W-:Y:S02]  /*0320*/  ISETP.GT.U32.AND P0, PT, R6.reuse, 0x7f7fffff, PT ;  /* 0x7f7fffff0600780c */ /* 0x040fe40003f04070 */
[C---:B------:R-:W-:Y:S02]  /*0330*/  IADD3 R4, PT, PT, R6.reuse, 0xb800000, -R7 ;  /* 0x0b80000006047810 */ /* 0x040fe40007ffe807 */
[----:B------:R-:W-:Y:S02]  /*0340*/  LOP3.LUT R6, R6, 0x7fffff, RZ, 0xc0, !PT ;  /* 0x007fffff06067812 */ /* 0x000fe400078ec0ff */
[----:B------:R-:W-:Y:S02]  /*0350*/  LOP3.LUT P1, R4, R4, 0xff800000, RZ, 0xc0, !PT ;  /* 0xff80000004047812 */ /* 0x000fe4000782c0ff */
[----:B------:R-:W-:-:S02]  /*0360*/  FSETP.GT.AND P2, PT, |R5|, RZ, PT ;  /* 0x000000ff0500720b */ /* 0x000fc40003f44200 */
[----:B------:R-:W-:Y:S02]  /*0370*/  FSEL R7, R7, +QNAN , !P0 ;  /* 0x7fffffff07077808 */ /* 0x000fe40004000000 */
[----:B------:R-:W-:Y:S02]  /*0380*/  LOP3.LUT R6, R6, 0x3f800000, RZ, 0xfc, !PT ;  /* 0x3f80000006067812 */ /* 0x000fe400078efcff */
[----:B------:R-:W-:-:S05]  /*0390*/  FSEL R10, R7, +QNAN , P2 ;  /* 0x7fffffff070a7808 */ /* 0x000fca0001000000 */
[----:B------:R-:W-:Y:S05]  /*03a0*/  @!P1 BRA `(.L_x_8) ;  /* 0x0000000000409947 */ /* 0x000fea0003800000 */
[----:B------:R-:W-:-:S04]  /*03b0*/  LOP3.LUT R3, R3, 0x7fffff, RZ, 0xc0, !PT ;  /* 0x007fffff03037812 */ /* 0x000fc800078ec0ff */
[----:B------:R-:W-:-:S04]  /*03c0*/  LOP3.LUT R3, R3, 0x3f800000, RZ, 0xfc, !PT ;  /* 0x3f80000003037812 */ /* 0x000fc800078efcff */
[----:B------:R0:W1:Y:S03]  /*03d0*/  MUFU.RCP R5, R3 ;  /* 0x0000000300057308 */ /* 0x0000660000001000 */
.L_x_9:
[----:B------:R-:W-:-:S04]  /*03e0*/  VIMNMX.U32 R7, PT, PT, R4, 0xb800000, PT ;  /* 0x0b80000004077848 */ /* 0x000fc80003fe0000 */
[C---:B------:R-:W-:Y:S02]  /*03f0*/  IADD3 R6, PT, PT, R7.reuse, R6, RZ ;  /* 0x0000000607067210 */ /* 0x040fe40007ffe0ff */
[----:B------:R-:W-:-:S03]  /*0400*/  IADD3 R4, PT, PT, -R7, R4, RZ ;  /* 0x0000000407047210 */ /* 0x000fc60007ffe1ff */
[----:B-1----:R-:W-:Y:S01]  /*0410*/  FMUL R8, R5, R6 ;  /* 0x0000000605087220 */ /* 0x002fe20000400000 */
[----:B------:R-:W-:-:S03]  /*0420*/  ISETP.NE.AND P1, PT, R4, RZ, PT ;  /* 0x000000ff0400720c */ /* 0x000fc60003f25270 */
[----:B------:R-:W-:-:S04]  /*0430*/  FFMA R9, -R3, R8, R6 ;  /* 0x0000000803097223 */ /* 0x000fc80000000106 */
[----:B------:R-:W-:-:S04]  /*0440*/  FFMA R9, R5, R9, R8 ;  /* 0x0000000905097223 */ /* 0x000fc80000000008 */
[----:B------:R-:W-:-:S04]  /*0450*/  FFMA R8, -R3, R9, R6 ;  /* 0x0000000903087223 */ /* 0x000fc80000000106 */
[----:B------:R-:W-:-:S06]  /*0460*/  FFMA.RZ R8, R5, R8, R9 ;  /* 0x0000000805087223 */ /* 0x000fcc000000c009 */
[----:B------:R-:W1:Y:S02]  /*0470*/  FRND.TRUNC R8, R8 ;  /* 0x0000000800087307 */ /* 0x000e64000020d000 */
[----:B-1----:R-:W-:-:S05]  /*0480*/  FFMA R6, -R3, R8, R6 ;  /* 0x0000000803067223 */ /* 0x002fca0000000106 */
[----:B------:R-:W-:-:S13]  /*0490*/  ISETP.NE.AND P0, PT, R6, RZ, PT ;  /* 0x000000ff0600720c */ /* 0x000fda0003f05270 */
[----:B------:R-:W-:Y:S05]  /*04a0*/  @P0 BRA P1, `(.L_x_9) ;  /* 0xfffffffc00cc0947 */ /* 0x000fea000083ffff */
.L_x_8:
[----:B------:R-:W-:Y:S05]  /*04b0*/  BSYNC.RECONVERGENT B1 ;  /* 0x0000000000017941 */ /* 0x000fea0003800200 */
.L_x_7:
[----:B0-----:R-:W-:-:S04]  /*04c0*/  FMUL R3, R6, 1.1920928955078125e-07 ;  /* 0x3400000006037820 */ /* 0x001fc80000400000 */
[----:B------:R-:W-:-:S07]  /*04d0*/  FMUL R6, R10, R3 ;  /* 0x000000030a067220 */ /* 0x000fce0000400000 */
.L_x_3:
[----:B------:R-:W-:Y:S05]  /*04e0*/  BSYNC.RECONVERGENT B0 ;  /* 0x0000000000007941 */ /* 0x000fea0003800200 */
.L_x_2:
[C---:B------:R-:W-:Y:S01]  /*04f0*/  FSETP.NAN.AND P0, PT, |R6|.reuse, |R6|, PT ;  /* 0x400000060600720b */ /* 0x040fe20003f08200 */
[----:B------:R-:W-:Y:S01]  /*0500*/  HFMA2 R7, -RZ, RZ, 1.625, 0 ;  /* 0x3e800000ff077431 */ /* 0x000fe200000001ff */
[----:B------:R-:W-:-:S04]  /*0510*/  LOP3.LUT R3, R6, 0x80000000, R2, 0xb8, !PT ;  /* 0x8000000006037812 */ /* 0x000fc800078eb802 */
[----:B------:R-:W-:-:S04]  /*0520*/  FSEL R2, R6, R3, P0 ;  /* 0x0000000306027208 */ /* 0x000fc80000000000 */
[C---:B------:R-:W-:Y:S01]  /*0530*/  FSETP.GT.AND P0, PT, |R2|.reuse, 8388608, PT ;  /* 0x4b0000000200780b */ /* 0x040fe20003f04200 */
[----:B------:R-:W-:-:S04]  /*0540*/  FFMA R3, R2, R2, 1 ;  /* 0x3f80000002037423 */ /* 0x000fc80000000002 */
[----:B------:R-:W0:Y:S02]  /*0550*/  MUFU.RSQ R4, R3 ;  /* 0x0000000300047308 */ /* 0x000e240000001400 */
[----:B0-----:R-:W-:-:S06]  /*0560*/  FFMA R4, R3, R4, 1 ;  /* 0x3f80000003047423 */ /* 0x001fcc0000000004 */
[----:B------:R0:W1:Y:S02]  /*0570*/  MUFU.RCP R5, R4 ;  /* 0x0000000400057308 */ /* 0x0000640000001000 */
[----:B0-----:R-:W-:Y:S01]  /*0580*/  MOV R4, 0x3d39bf78 ;  /* 0x3d39bf7800047802 */ /* 0x001fe20000000f00 */
[----:B-1----:R-:W-:-:S04]  /*0590*/  FMUL R5, |R2|, R5 ;  /* 0x0000000502057220 */ /* 0x002fc80000400200 */
[----:B------:R-:W-:-:S05]  /*05a0*/  FFMA R5, |R2|, R5, |R2| ;  /* 0x0000000502057223 */ /* 0x000fca0000000602 */
[----:B------:R-:W-:-:S04]  /*05b0*/  FSEL R8, |R2|, R5, P0 ;  /* 0x0000000502087208 */ /* 0x000fc80000000200 */
[C---:B------:R-:W-:Y:S01]  /*05c0*/  ISETP.GE.U32.AND P1, PT, R8.reuse, 0x7f800000, PT ;  /* 0x7f8000000800780c */ /* 0x040fe20003f26070 */
[----:B------:R-:W-:-:S03]  /*05d0*/  FADD.RZ R5, R8, 1 ;  /* 0x3f80000008057421 */ /* 0x000fc6000000c000 */
[----:B------:R-:W-:Y:S02]  /*05e0*/  ISETP.GT.AND P2, PT, R8, -0x40800000, P1 ;  /* 0xbf8000000800780c */ /* 0x000fe40000f44270 */
[----:B------:R-:W-:-:S04]  /*05f0*/  IADD3 R5, PT, PT, R5, -0x3f400000, RZ ;  /* 0xc0c0000005057810 */ /* 0x000fc80007ffe0ff */
[----:B------:R-:W-:-:S04]  /*0600*/  LOP3.LUT R5, R5, 0xff800000, RZ, 0xc0, !PT ;  /* 0xff80000005057812 */ /* 0x000fc800078ec0ff */
[----:B------:R-:W-:Y:S02]  /*0610*/  IADD3 R6, PT, PT, -R5, 0x40800000, RZ ;  /* 0x4080000005067810 */ /* 0x000fe40007ffe1ff */
[-C--:B------:R-:W-:Y:S02]  /*0620*/  IADD3 R3, PT, PT, R8, -R5.reuse, RZ ;  /* 0x8000000508037210 */ /* 0x080fe40007ffe0ff */
[----:B------:R-:W-:Y:S01]  /*0630*/  I2FP.F32.S32 R5, R5 ;  /* 0x0000000500057245 */ /* 0x000fe20000201400 */
[----:B------:R-:W-:-:S04]  /*0640*/  FFMA R6, R6, R7, -1 ;  /* 0xbf80000006067423 */ /* 0x000fc80000000007 */
[----:B------:R-:W-:Y:S01]  /*0650*/  FADD R3, R3, R6 ;  /* 0x0000000603037221 */ /* 0x000fe20000000000 */
[----:B------:R-:W-:Y:S01]  /*0660*/  FMUL R5, R5, 1.1920928955078125e-07 ;  /* 0x3400000005057820 */ /* 0x000fe20000400000 */
[----:B------:R-:W-:Y:S02]  /*0670*/  @P1 MOV R6, 0x7f800000 ;  /* 0x7f80000000061802 */ /* 0x000fe40000000f00 */
        /* <DEDUP_REMOVED lines=9> */
[----:B------:R-:W-:-:S04]  /*0710*/  FFMA R4, R3, R4, R3 ;  /* 0x0000000403047223 */ /* 0x000fc80000000003 */
[----:B------:R-:W-:Y:S01]  /*0720*/  FFMA R3, R5, 0.69314718246459960938, R4 ;  /* 0x3f31721805037823 */ /* 0x000fe20000000004 */
[C---:B------:R-:W-:Y:S01]  /*0730*/  @P2 FFMA R3, R8.reuse, R6, +INF ;  /* 0x7f80000008032423 */ /* 0x040fe20000000006 */
[----:B------:R-:W0:Y:S01]  /*0740*/  LDC.64 R4, c[0x0][0x380] ;  /* 0x0000e000ff047b82 */ /* 0x000e220000000a00 */
[----:B------:R-:W-:-:S04]  /*0750*/  @P1 FSETP.NEU.AND P2, PT, R8, RZ, PT ;  /* 0x000000ff0800120b */ /* 0x000fc80003f4d000 */
[----:B------:R-:W-:-:S04]  /*0760*/  @P1 FSEL R3, R3, -RZ, P2 ;  /* 0x800000ff03031208 */ /* 0x000fc80001000000 */
[----:B------:R-:W-:-:S05]  /*0770*/  MOV R7, R3 ;  /* 0x0000000300077202 */ /* 0x000fca0000000f00 */
[----:B------:R-:W-:Y:S01]  /*0780*/  @P0 FADD R7, R7, 0.69314718246459960938 ;  /* 0x3f31721807070421 */ /* 0x000fe20000000000 */
[----:B------:R-:W-:-:S04]  /*0790*/  FSETP.NAN.AND P0, PT, |R2|, |R2|, PT ;  /* 0x400000020200720b */ /* 0x000fc80003f08200 */
[----:B------:R-:W-:Y:S01]  /*07a0*/  LOP3.LUT R6, R7, 0x80000000, R2, 0xb8, !PT ;  /* 0x8000000007067812 */ /* 0x000fe200078eb802 */
[----:B0-----:R-:W-:-:S03]  /*07b0*/  IMAD.WIDE.U32 R2, R0, 0x4, R4 ;  /* 0x0000000400027825 */ /* 0x001fc600078e0004 */
[----:B------:R-:W-:-:S05]  /*07c0*/  FSEL R5, R6, R7, !P0 ;  /* 0x0000000706057208 */ /* 0x000fca0004000000 */
[----:B------:R-:W-:Y:S01]  /*07d0*/  STG.E desc[UR4][R2.64], R5 ;  /* 0x0000000502007986 */ /* 0x000fe2000c101904 */
[----:B------:R-:W-:Y:S05]  /*07e0*/  EXIT ;  /* 0x000000000000794d */ /* 0x000fea0003800000 */
.L_x_10:
        /* <DEDUP_REMOVED lines=9> */
.L_x_14:


//--------------------- .text.default_function_kernel --------------------------
	.section	.text.default_function_kernel,"ax",@progbits
	.align	128
        .global         default_function_kernel
        .type           default_function_kernel,@function
        .size           default_function_kernel,(.L_x_15 - default_function_kernel)
        .other          default_function_kernel,@"STO_CUDA_ENTRY STV_DEFAULT"
default_function_kernel:
.text.default_function_kernel:
[----:B------:R-:W-:Y:S01]  /*0000*/  LDC R1, c[0x0][0x37c] ;  /* 0x0000df00ff017b82 */ /* 0x000fe20000000800 */
[----:B------:R-:W0:Y:S07]  /*0010*/  S2R R7, SR_TID.X ;  /* 0x0000000000077919 */ /* 0x000e2e0000002100 */
[----:B------:R-:W1:Y:S01]  /*0020*/  S2UR UR4, SR_CTAID.X ;  /* 0x00000000000479c3 */ /* 0x000e620000002500 */
[----:B------:R-:W2:Y:S07]  /*0030*/  LDCU.64 UR6, c[0x0][0x358] ;  /* 0x00006b00ff0677ac */ /* 0x000eae0008000a00 */
[----:B------:R-:W3:Y:S08]  /*0040*/  LDC.64 R2, c[0x0][0x388] ;  /* 0x0000e200ff027b82 */ /* 0x000ef00000000a00 */
[----:B------:R-:W4:Y:S01]  /*0050*/  LDC.64 R4, c[0x0][0x380] ;  /* 0x0000e000ff047b82 */ /* 0x000f220000000a00 */
[----:B-1----:R-:W-:-:S06]  /*0060*/  USHF.L.U32 UR4, UR4, 0x5, URZ ;  /* 0x0000000504047899 */ /* 0x002fcc00080006ff */
[----:B0-----:R-:W-:-:S05]  /*0070*/  LOP3.LUT R7, R7, UR4, RZ, 0xfc, !PT ;  /* 0x0000000407077c12 */ /* 0x001fca000f8efcff */
[----:B---3--:R-:W-:-:S06]  /*0080*/  IMAD.WIDE.U32 R2, R7, 0x4, R2 ;  /* 0x0000000407027825 */ /* 0x008fcc00078e0002 */
[----:B--2---:R-:W2:Y:S01]  /*0090*/  LDG.E.CONSTANT R2, desc[UR6][R2.64] ;  /* 0x0000000602027981 */ /* 0x004ea2000c1e9900 */
[----:B----4-:R-:W-:-:S04]  /*00a0*/  IMAD.WIDE.U32 R4, R7, 0x4, R4 ;  /* 0x0000000407047825 */ /* 0x010fc800078e0004 */
[----:B--2---:R-:W-:-:S06]  /*00b0*/  FMUL.RZ R9, R2, 0.15915493667125701904 ;  /* 0x3e22f98302097820 */ /* 0x004fcc000040c000 */
[----:B------:R-:W0:Y:S02]  /*00c0*/  MUFU.COS R9, R9 ;  /* 0x0000000900097308 */ /* 0x000e240000000000 */
[----:B0-----:R-:W-:Y:S01]  /*00d0*/  STG.E desc[UR6][R4.64], R9 ;  /* 0x0000000904007986 */ /* 0x001fe2000c101906 */
[----:B------:R-:W-:Y:S05]  /*00e0*/  EXIT ;  /* 0x000000000000794d */ /* 0x000fea0003800000 */
.L_x_11:
        /* <DEDUP_REMOVED lines=9> */
.L_x_15:


//--------------------- .nv.shared.reserved.0     --------------------------
	.section	.nv.shared.reserved.0,"aw",@nobits
	.weak		__nv_reservedSMEM_offset_0_alias
	.size		__nv_reservedSMEM_offset_0_alias, 0, 64
	.other		__nv_reservedSMEM_offset_0_alias,@"STO_CUDA_RESERVED_SHARED STV_DEFAULT"
__nv_reservedSMEM_offset_0_alias:
	.zero		0
	.zero		64


//--------------------- .nv.constant0.default_function_kernel_1 --------------------------
	.section	.nv.constant0.default_function_kernel_1,"a",@progbits
	.sectionflags	@""
	.align	4
.nv.constant0.default_function_kernel_1:
	.zero		912


//--------------------- .nv.constant0.default_function_kernel_2 --------------------------
	.section	.nv.constant0.default_function_kernel_2,"a",@progbits
	.sectionflags	@""
	.align	4
.nv.constant0.default_function_kernel_2:
	.zero		912


//--------------------- .nv.constant0.default_function_kernel_3 --------------------------
	.section	.nv.constant0.default_function_kernel_3,"a",@progbits
	.sectionflags	@""
	.align	4
.nv.constant0.default_function_kernel_3:
	.zero		920


//--------------------- .nv.constant0.default_function_kernel --------------------------
	.section	.nv.constant0.default_function_kernel,"a",@progbits
	.sectionflags	@""
	.align	4
.nv.constant0.default_function_kernel:
	.zero		912


//--------------------- SYMBOLS --------------------------

	.type		.nv.reservedSmem.offset0,@object
	.size		.nv.reservedSmem.offset0,0x4
